def gluon_mma(
    a_ptr,
    b_ptr,
    c_ptr,
    M: gl.constexpr,
    N: gl.constexpr,
    K: gl.constexpr,
    BLK_A: gl.constexpr,
    BLK_B: gl.constexpr,
    SHARED_A: gl.constexpr,
    SHARED_B: gl.constexpr,
    ACC_LAYOUT: gl.constexpr,
    TMEM_LAYOUT: gl.constexpr,
    USE_TCGEN05: gl.constexpr,
    IS_ASYNC: gl.constexpr,
):
    offs_m = gl.arange(0, M, layout=gl.SliceLayout(1, BLK_A))
    offs_ka = gl.arange(0, K, layout=gl.SliceLayout(0, BLK_A))
    offs_kb = gl.arange(0, K, layout=gl.SliceLayout(1, BLK_B))
    offs_n = gl.arange(0, N, layout=gl.SliceLayout(0, BLK_B))
    a = gl.load(a_ptr + offs_m[:, None] * K + offs_ka[None, :])
    b = gl.load(b_ptr + offs_kb[:, None] * N + offs_n[None, :])
    a_smem = gl.allocate_shared_memory(a.dtype, [M, K], SHARED_A, a)
    b_smem = gl.allocate_shared_memory(b.dtype, [K, N], SHARED_B, b)

    if USE_TCGEN05:
        fence_async_shared()
        bar = gl.allocate_shared_memory(gl.int64, [1], mbarrier.MBarrierLayout())
        mbarrier.init(bar, count=1)
        acc_tmem = allocate_tensor_memory(gl.float32, [M, N], TMEM_LAYOUT)
        tcgen05_mma(a_smem, b_smem, acc_tmem, use_acc=False)
        tcgen05_commit(bar)
        mbarrier.wait(bar, phase=0)
        mbarrier.invalidate(bar)
        acc = acc_tmem.load(ACC_LAYOUT)
    else:
        acc = gl.zeros([M, N], dtype=gl.float32, layout=ACC_LAYOUT)
        acc = hopper.warpgroup_mma(a_smem, b_smem, acc, is_async=IS_ASYNC)
        if IS_ASYNC:
            acc = hopper.warpgroup_mma_wait(num_outstanding=0, deps=[acc])

    out_layout: gl.constexpr = gl.BlockedLayout(
        [1, 1], [1, 32], [gl.num_warps(), 1], [1, 0]
    )
    acc = gl.convert_layout(acc, out_layout)
    offs_cm = gl.arange(0, M, layout=gl.SliceLayout(1, out_layout))
    offs_cn = gl.arange(0, N, layout=gl.SliceLayout(0, out_layout))
    gl.store(c_ptr + offs_cm[:, None] * N + offs_cn[None, :], acc)

# config = {"BLOCK_K": 32, "BLOCK_M": 64, "BLOCK_N": 128, "arch": "sm_100", "dtype": "fp8e4m3", "is_async": 1, "num_warps": 8}
# arch = sm_100


// ===== COMPILED SASS (sm_100a) =====

	.target	sm_100a

	.elftype	@"ET_EXEC"


//--------------------- .note.nv.tkinfo           --------------------------
	.section	.note.nv.tkinfo,"",@"SHT_NOTE"
	.sectionflags	@"SHF_NOTE_NV_TKINFO"
	.tkinfo
        /*0018*/ 	.word	0x00000081
        /*0030*/ 	.string	""
        /*0030*/ 	.string	"ptxas-blackwell"
        /*0030*/ 	.string	"Cuda compilation tools, release 12.9, V12.9.86"
        /*0030*/ 	.string	"Build cuda_12.9.r12.9/compiler.36037853_0"
        /*0030*/ 	.string	"-v  -suppress-debug-info  -lineinfo  -arch sm_100a "



//--------------------- .note.nv.cuver            --------------------------
	.section	.note.nv.cuver,"",@"SHT_NOTE"
	.sectionflags	@"SHF_NOTE_NV_CUVER"
        /*0018*/ 	.short	0x0001
        /*001a*/ 	.short	0x0064
        /*001c*/ 	.short	0x0001
        /*001e*/ 	.short	0x0000
        /*0020*/ 	.short	0x0001
        /*0022*/ 	.short	0x0000


//--------------------- .nv.info                  --------------------------
	.section	.nv.info,"",@"SHT_CUDA_INFO"
	.align	4


	//----- nvinfo : EIATTR_REGCOUNT
	.align		4
        /*0000*/ 	.byte	0x04, 0x2f
        /*0002*/ 	.short	(.L_4 - .L_3)
	.align		4
.L_3:
        /*0004*/ 	.word	index@(gluon_mma)
        /*0008*/ 	.word	0x00000036


	//----- nvinfo : EIATTR_FRAME_SIZE
	.align		4
.L_4:
        /*000c*/ 	.byte	0x04, 0x11
        /*000e*/ 	.short	(.L_6 - .L_5)
	.align		4
.L_5:
        /*0010*/ 	.word	index@($__internal_2_$__cuda_sm10x_tcgen05_guardrail_trap_unallocated_columns_being_dealloced)
        /*0014*/ 	.word	0x00000000


	//----- nvinfo : EIATTR_FRAME_SIZE
	.align		4
.L_6:
        /*0018*/ 	.byte	0x04, 0x11
        /*001a*/ 	.short	(.L_8 - .L_7)
	.align		4
.L_7:
        /*001c*/ 	.word	index@($__internal_1_$__cuda_sm10x_tcgen05_guardrail_trap_phase_invalid_during_alloc)
        /*0020*/ 	.word	0x00000000


	//----- nvinfo : EIATTR_FRAME_SIZE
	.align		4
.L_8:
        /*0024*/ 	.byte	0x04, 0x11
        /*0026*/ 	.short	(.L_10 - .L_9)
	.align		4
.L_9:
        /*0028*/ 	.word	index@($__internal_0_$__cuda_sm10x_tcgen05_guardrail_trap_col_being_dealloced_not_returned_by_alloc)
        /*002c*/ 	.word	0x00000000


	//----- nvinfo : EIATTR_FRAME_SIZE
	.align		4
.L_10:
        /*0030*/ 	.byte	0x04, 0x11
        /*0032*/ 	.short	(.L_12 - .L_11)
	.align		4
.L_11:
        /*0034*/ 	.word	index@(gluon_mma)
        /*0038*/ 	.word	0x00000000


	//----- nvinfo : EIATTR_MIN_STACK_SIZE
	.align		4
.L_12:
        /*003c*/ 	.byte	0x04, 0x12
        /*003e*/ 	.short	(.L_14 - .L_13)
	.align		4
.L_13:
        /*0040*/ 	.word	index@(gluon_mma)
        /*0044*/ 	.word	0x00000000
.L_14:


//--------------------- .nv.info.gluon_mma        --------------------------
	.section	.nv.info.gluon_mma,"",@"SHT_CUDA_INFO"
	.sectionflags	@""
	.align	4


	//----- nvinfo : EIATTR_CUDA_API_VERSION
	.align		4
        /*0000*/ 	.byte	0x04, 0x37
        /*0002*/ 	.short	(.L_16 - .L_15)
.L_15:
        /*0004*/ 	.word	0x00000081


	//----- nvinfo : EIATTR_KPARAM_INFO
	.align		4
.L_16:
        /*0008*/ 	.byte	0x04, 0x17
        /*000a*/ 	.short	(.L_18 - .L_17)
.L_17:
        /*000c*/ 	.word	0x00000000
        /*0010*/ 	.short	0x0004
        /*0012*/ 	.short	0x0020
        /*0014*/ 	.byte	0x00, 0xf4, 0x21, 0x00


	//----- nvinfo : EIATTR_KPARAM_INFO
	.align		4
.L_18:
        /*0018*/ 	.byte	0x04, 0x17
        /*001a*/ 	.short	(.L_20 - .L_19)
.L_19:
        /*001c*/ 	.word	0x00000000
        /*0020*/ 	.short	0x0003
        /*0022*/ 	.short	0x0018
        /*0024*/ 	.byte	0x00, 0xf4, 0x21, 0x00


	//----- nvinfo : EIATTR_KPARAM_INFO
	.align		4
.L_20:
        /*0028*/ 	.byte	0x04, 0x17
        /*002a*/ 	.short	(.L_22 - .L_21)
.L_21:
        /*002c*/ 	.word	0x00000000
        /*0030*/ 	.short	0x0002
        /*0032*/ 	.short	0x0010
        /*0034*/ 	.byte	0x00, 0xf4, 0x21, 0x00


	//----- nvinfo : EIATTR_KPARAM_INFO
	.align		4
.L_22:
        /*0038*/ 	.byte	0x04, 0x17
        /*003a*/ 	.short	(.L_24 - .L_23)
.L_23:
        /*003c*/ 	.word	0x00000000
        /*0040*/ 	.short	0x0001
        /*0042*/ 	.short	0x0008
        /*0044*/ 	.byte	0x00, 0xf4, 0x21, 0x00


	//----- nvinfo : EIATTR_KPARAM_INFO
	.align		4
.L_24:
        /*0048*/ 	.byte	0x04, 0x17
        /*004a*/ 	.short	(.L_26 - .L_25)
.L_25:
        /*004c*/ 	.word	0x00000000
        /*0050*/ 	.short	0x0000
        /*0052*/ 	.short	0x0000
        /*0054*/ 	.byte	0x00, 0xf4, 0x21, 0x00


	//----- nvinfo : EIATTR_AT_ENTRY_FRAGMENTS
	.align		4
.L_26:
        /*0058*/ 	.byte	0x04, 0x4f
        /*005a*/ 	.short	(.L_28 - .L_27)


	//   ....[0]....
.L_27:
        /*005c*/ 	.word	0x00000004


	//----- nvinfo : EIATTR_RESERVED_SMEM_USED
	.align		4
.L_28:
        /*0060*/ 	.byte	0x01, 0x41
	.zero		2


	//----- nvinfo : EIATTR_SPARSE_MMA_MASK
	.align		4
        /*0064*/ 	.byte	0x03, 0x50
        /*0066*/ 	.short	0x0000


	//----- nvinfo : EIATTR_TCGEN05_1CTA_USED
	.align		4
        /*0068*/ 	.byte	0x01, 0x51
	.zero		2


	//----- nvinfo : EIATTR_MAXREG_COUNT
	.align		4
        /*006c*/ 	.byte	0x03, 0x1b
        /*006e*/ 	.short	0x00ff


	//----- nvinfo : EIATTR_NUM_BARRIERS
	.align		4
        /*0070*/ 	.byte	0x02, 0x4c
        /*0072*/ 	.byte	0x01
	.zero		1


	//----- nvinfo : EIATTR_INT_WARP_WIDE_INSTR_OFFSETS
	.align		4
        /*0074*/ 	.byte	0x04, 0x31
        /*0076*/ 	.short	(.L_30 - .L_29)


	//   ....[0]....
.L_29:
        /*0078*/ 	.word	0x000009f0


	//   ....[1]....
        /*007c*/ 	.word	0x00000a30


	//   ....[2]....
        /*0080*/ 	.word	0x00000da0


	//   ....[3]....
        /*0084*/ 	.word	0x00000db0


	//   ....[4]....
        /*0088*/ 	.word	0x00001650


	//   ....[5]....
        /*008c*/ 	.word	0x000016a0


	//----- nvinfo : EIATTR_COOP_GROUP_MASK_REGIDS
	.align		4
.L_30:
        /*0090*/ 	.byte	0x04, 0x29
        /*0092*/ 	.short	(.L_32 - .L_31)


	//   ....[0]....
.L_31:
        /*0094*/ 	.word	0xffffffff


	//   ....[1]....
        /*0098*/ 	.word	0xffffffff


	//   ....[2]....
        /*009c*/ 	.word	0xffffffff


	//   ....[3]....
        /*00a0*/ 	.word	0xffffffff


	//----- nvinfo : EIATTR_COOP_GROUP_INSTR_OFFSETS
	.align		4
.L_32:
        /*00a4*/ 	.byte	0x04, 0x28
        /*00a6*/ 	.short	(.L_34 - .L_33)


	//   ....[0]....
.L_33:
        /*00a8*/ 	.word	0x00000050


	//   ....[1]....
        /*00ac*/ 	.word	0x00000310


	//   ....[2]....
        /*00b0*/ 	.word	0x000014e0


	//   ....[3]....
        /*00b4*/ 	.word	0x00001750


	//----- nvinfo : EIATTR_VRC_CTA_INIT_COUNT
	.align		4
.L_34:
        /*00b8*/ 	.byte	0x02, 0x4a
        /*00ba*/ 	.byte	0x80
	.zero		1


	//----- nvinfo : EIATTR_MBARRIER_INSTR_OFFSETS
	.align		4
        /*00bc*/ 	.byte	0x04, 0x39
        /*00be*/ 	.short	(.L_36 - .L_35)


	//   ....[0]....
.L_35:
        /*00c0*/ 	.word	0x00000c00
        /*00c4*/ 	.word	0x000000ff
        /*00c8*/ 	.word	0x00001800
        /*00cc*/ 	.short	0x0100
        /*00ce*/ 	.byte	0x0a
	.zero		1


	//   ....[1]....
        /*00d0*/ 	.word	0x00000e50
        /*00d4*/ 	.word	0x000000ff
        /*00d8*/ 	.word	0x00001800
        /*00dc*/ 	.short	0x010a
        /*00de*/ 	.byte	0x0a
	.zero		1


	//   ....[2]....
        /*00e0*/ 	.word	0x00000f80
        /*00e4*/ 	.word	0x000000ff
        /*00e8*/ 	.word	0x00001800
        /*00ec*/ 	.short	0x0108
        /*00ee*/ 	.byte	0x0a
	.zero		1


	//   ....[3]....
        /*00f0*/ 	.word	0x00001770
        /*00f4*/ 	.word	0x000000ff
        /*00f8*/ 	.word	0x00001800
        /*00fc*/ 	.short	0x010a
        /*00fe*/ 	.byte	0x0a
	.zero		1


	//----- nvinfo : EIATTR_NUM_MBARRIERS
	.align		4
.L_36:
        /*0100*/ 	.byte	0x03, 0x38
        /*0102*/ 	.short	0x0001


	//----- nvinfo : EIATTR_EXIT_INSTR_OFFSETS
	.align		4
        /*0104*/ 	.byte	0x04, 0x1c
        /*0106*/ 	.short	(.L_38 - .L_37)


	//   ....[0]....
.L_37:
        /*0108*/ 	.word	0x00001760


	//----- nvinfo : EIATTR_REQNTID
	.align		4
.L_38:
        /*010c*/ 	.byte	0x04, 0x10
        /*010e*/ 	.short	(.L_40 - .L_39)
.L_39:
        /*0110*/ 	.word	0x00000100
        /*0114*/ 	.word	0x00000001
        /*0118*/ 	.word	0x00000001


	//----- nvinfo : EIATTR_CRS_STACK_SIZE
	.align		4
.L_40:
        /*011c*/ 	.byte	0x04, 0x1e
        /*011e*/ 	.short	(.L_42 - .L_41)
.L_41:
        /*0120*/ 	.word	0x00000000


	//----- nvinfo : EIATTR_CBANK_PARAM_SIZE
	.align		4
.L_42:
        /*0124*/ 	.byte	0x03, 0x19
        /*0126*/ 	.short	0x0028


	//----- nvinfo : EIATTR_PARAM_CBANK
	.align		4
        /*0128*/ 	.byte	0x04, 0x0a
        /*012a*/ 	.short	(.L_44 - .L_43)
	.align		4
.L_43:
        /*012c*/ 	.word	index@(.nv.constant0.gluon_mma)
        /*0130*/ 	.short	0x0380
        /*0132*/ 	.short	0x0028


	//----- nvinfo : EIATTR_SW_WAR
	.align		4
.L_44:
        /*0134*/ 	.byte	0x04, 0x36
        /*0136*/ 	.short	(.L_46 - .L_45)
.L_45:
        /*0138*/ 	.word	0x00000008
.L_46:


//--------------------- .nv.compat                --------------------------
	.section	.nv.compat,"",@"SHT_CUDA_COMPAT_INFO"
	.align	4
        /*0000*/ 	.byte	0x02, 0x02, 0x02, 0x00, 0x02, 0x05, 0x05, 0x00, 0x02, 0x03, 0x00, 0x00, 0x02, 0x06, 0x01, 0x00


//--------------------- .nv.callgraph             --------------------------
	.section	.nv.callgraph,"",@"SHT_CUDA_CALLGRAPH"
	.align	4
	.sectionentsize	8
	.align		4
        /*0000*/ 	.word	0x00000000
	.align		4
        /*0004*/ 	.word	0xffffffff
	.align		4
        /*0008*/ 	.word	0x00000000
	.align		4
        /*000c*/ 	.word	0xfffffffe
	.align		4
        /*0010*/ 	.word	0x00000000
	.align		4
        /*0014*/ 	.word	0xfffffffd
	.align		4
        /*0018*/ 	.word	0x00000000
	.align		4
        /*001c*/ 	.word	0xfffffffc


//--------------------- .text.gluon_mma           --------------------------
	.section	.text.gluon_mma,"ax",@progbits
	.align	128
        .global         gluon_mma
        .type           gluon_mma,@function
        .size           gluon_mma,(.L_x_15 - gluon_mma)
        .other          gluon_mma,@"STO_CUDA_ENTRY STV_DEFAULT"
gluon_mma:
.text.gluon_mma:
[----:B------:R-:W0:Y:S01]  /*0000*/  LDC R1, c[0x0][0x37c] ;  /* 0x0000df00ff017b82 */ /* 0x000e220000000800 */
[----:B------:R-:W1:Y:S02]  /*0010*/  S2R R44, SR_TID.X ;  /* 0x00000000002c7919 */ /* 0x000e640000002100 */
[----:B-1----:R-:W-:-:S13]  /*0020*/  ISETP.GE.U32.AND P1, PT, R44, 0x20, PT ;  /* 0x000000202c00780c */ /* 0x002fda0003f26070 */
[----:B------:R-:W-:Y:S05]  /*0030*/  @P1 BRA `(.L_x_0) ;  /* 0x0000000000b81947 */ /* 0x000fea0003800000 */
[----:B------:R-:W1:Y:S01]  /*0040*/  S2UR UR6, SR_CgaCtaId ;  /* 0x00000000000679c3 */ /* 0x000e620000008800 */
[----:B------:R-:W-:Y:S01]  /*0050*/  NOP ;  /* 0x0000000000007918 */ /* 0x000fe20000000000 */
[----:B------:R-:W-:Y:S02]  /*0060*/  UMOV UR4, 0x40 ;  /* 0x0000004000047882 */ /* 0x000fe40000000000 */
[----:B-1----:R-:W-:-:S09]  /*0070*/  ULEA UR4, UR6, UR4, 0x18 ;  /* 0x0000000406047291 */ /* 0x002fd2000f8ec0ff */
[----:B------:R-:W1:Y:S01]  /*0080*/  LDS.U8 R0, [UR4] ;  /* 0x00000004ff007984 */ /* 0x000e620008000000 */
[----:B------:R-:W-:Y:S02]  /*0090*/  UMOV UR4, 0x400 ;  /* 0x0000040000047882 */ /* 0x000fe40000000000 */
[----:B------:R-:W-:Y:S01]  /*00a0*/  ULEA UR4, UR6, UR4, 0x18 ;  /* 0x0000000406047291 */ /* 0x000fe2000f8ec0ff */
[----:B-1----:R-:W-:-:S13]  /*00b0*/  ISETP.NE.AND P0, PT, R0, RZ, PT ;  /* 0x000000ff0000720c */ /* 0x002fda0003f05270 */
[----:B------:R-:W-:Y:S05]  /*00c0*/  @P0 BRA `(.L_x_1) ;  /* 0x00000000007c0947 */ /* 0x000fea0003800000 */
[----:B------:R-:W-:-:S13]  /*00d0*/  ELECT P0, URZ, PT ;  /* 0x0000000000ff782f */ /* 0x000fda0003800000 */
[----:B------:R-:W-:Y:S05]  /*00e0*/  @!P0 BRA `(.L_x_2) ;  /* 0x0000000000848947 */ /* 0x000fea0003800000 */
[----:B------:R-:W-:Y:S01]  /*00f0*/  UMOV UR5, 0x4 ;  /* 0x0000000400057882 */ /* 0x000fe20000000000 */
[----:B------:R-:W-:Y:S02]  /*0100*/  IMAD.MOV.U32 R4, RZ, RZ, 0x1 ;  /* 0x00000001ff047424 */ /* 0x000fe400078e00ff */
[----:B------:R-:W-:Y:S02]  /*0110*/  IMAD.MOV.U32 R5, RZ, RZ, 0xf ;  /* 0x0000000fff057424 */ /* 0x000fe400078e00ff */
[----:B------:R-:W-:Y:S04]  /*0120*/  DEPBAR.LE SB1, 0x36 ;  /* 0x00009d800000791a */ /* 0x000fe80000000000 */
[----:B------:R-:W1:Y:S02]  /*0130*/  UTCATOMSWS.FIND_AND_SET.ALIGN UP0, UR5, UR5 ;  /* 0x00000005000575e3 */ /* 0x000e640008000800 */
[----:B-1----:R-:W-:-:S04]  /*0140*/  PLOP3.LUT P0, PT, PT, PT, UP0, 0x80, 0x8 ;  /* 0x000000000008781c */ /* 0x002fc80003f0f008 */
[----:B------:R-:W-:-:S04]  /*0150*/  SEL R0, RZ, 0xffffffff, !P0 ;  /* 0xffffffffff007807 */ /* 0x000fc80004000000 */
[----:B------:R-:W-:Y:S01]  /*0160*/  ISETP.NE.AND P0, PT, R0, RZ, PT ;  /* 0x000000ff0000720c */ /* 0x000fe20003f05270 */
[----:B------:R-:W-:-:S12]  /*0170*/  IMAD.U32 R0, RZ, RZ, UR5 ;  /* 0x00000005ff007e24 */ /* 0x000fd8000f8e00ff */
[----:B------:R-:W-:Y:S05]  /*0180*/  @P0 BRA `(.L_x_3) ;  /* 0x0000000000240947 */ /* 0x000fea0003800000 */
.L_x_4:
[----:B------:R-:W-:Y:S05]  /*0190*/  NANOSLEEP 0x64 ;  /* 0x000000640000795d */ /* 0x000fea0003800000 */
[----:B------:R-:W-:-:S05]  /*01a0*/  UMOV UR5, 0x4 ;  /* 0x0000000400057882 */ /* 0x000fca0000000000 */
[----:B------:R-:W-:Y:S04]  /*01b0*/  DEPBAR.LE SB1, 0x36 ;  /* 0x00009d800000791a */ /* 0x000fe80000000000 */
[----:B------:R-:W1:Y:S02]  /*01c0*/  UTCATOMSWS.FIND_AND_SET.ALIGN UP0, UR5, UR5 ;  /* 0x00000005000575e3 */ /* 0x000e640008000800 */
[----:B-1----:R-:W-:-:S04]  /*01d0*/  PLOP3.LUT P0, PT, PT, PT, UP0, 0x80, 0x8 ;  /* 0x000000000008781c */ /* 0x002fc80003f0f008 */
[----:B------:R-:W-:-:S04]  /*01e0*/  SEL R0, RZ, 0xffffffff, !P0 ;  /* 0xffffffffff007807 */ /* 0x000fc80004000000 */
[----:B------:R-:W-:Y:S01]  /*01f0*/  ISETP.NE.AND P0, PT, R0, RZ, PT ;  /* 0x000000ff0000720c */ /* 0x000fe20003f05270 */
[----:B------:R-:W-:-:S12]  /*0200*/  IMAD.U32 R0, RZ, RZ, UR5 ;  /* 0x00000005ff007e24 */ /* 0x000fd8000f8e00ff */
[----:B------:R-:W-:Y:S05]  /*0210*/  @!P0 BRA `(.L_x_4) ;  /* 0xfffffffc00dc8947 */ /* 0x000fea000383ffff */
.L_x_3:
[C---:B------:R-:W-:Y:S01]  /*0220*/  VIADD R3, R0.reuse, 0x10 ;  /* 0x0000001000037836 */ /* 0x040fe20000000000 */
[----:B------:R-:W-:Y:S01]  /*0230*/  UMOV UR5, 0x50 ;  /* 0x0000005000057882 */ /* 0x000fe20000000000 */
[----:B------:R-:W-:Y:S01]  /*0240*/  SHF.L.U32 R2, R5, R0, RZ ;  /* 0x0000000005027219 */ /* 0x000fe200000006ff */
[----:B------:R-:W-:Y:S01]  /*0250*/  ULEA UR5, UR6, UR5, 0x18 ;  /* 0x0000000506057291 */ /* 0x000fe2000f8ec0ff */
[----:B------:R-:W-:Y:S01]  /*0260*/  IMAD.SHL.U32 R0, R0, 0x20, RZ ;  /* 0x0000002000007824 */ /* 0x000fe200078e00ff */
[----:B------:R-:W-:-:S04]  /*0270*/  SHF.L.U32 R3, R4, R3, RZ ;  /* 0x0000000304037219 */ /* 0x000fc800000006ff */
[----:B------:R-:W-:-:S05]  /*0280*/  LOP3.LUT R2, R3, R2, RZ, 0xfc, !PT ;  /* 0x0000000203027212 */ /* 0x000fca00078efcff */
[----:B------:R1:W-:Y:S04]  /*0290*/  ATOMS.OR RZ, [UR5], R2 ;  /* 0x00000002ffff798c */ /* 0x0003e8000b000005 */
[----:B------:R1:W-:Y:S01]  /*02a0*/  STS [UR4], R0 ;  /* 0x00000000ff007988 */ /* 0x0003e20008000804 */
[----:B------:R-:W-:Y:S05]  /*02b0*/  BRA `(.L_x_2) ;  /* 0x0000000000107947 */ /* 0x000fea0003800000 */
.L_x_1:
[----:B------:R-:W-:Y:S01]  /*02c0*/  IMAD.MOV.U32 R0, RZ, RZ, -0x1 ;  /* 0xffffffffff007424 */ /* 0x000fe200078e00ff */
[----:B------:R-:W-:-:S04]  /*02d0*/  MOV R2, 0x300 ;  /* 0x0000030000027802 */ /* 0x000fc80000000f00 */
[----:B------:R1:W-:Y:S03]  /*02e0*/  STS [UR4], R0 ;  /* 0x00000000ff007988 */ /* 0x0003e60008000804 */
[----:B01----:R-:W-:Y:S05]  /*02f0*/  CALL.REL.NOINC `($__internal_1_$__cuda_sm10x_tcgen05_guardrail_trap_phase_invalid_during_alloc) ;  /* 0x0000001400347944 */ /* 0x003fea0003c00000 */
.L_x_2:
[----:B------:R-:W-:Y:S05]  /*0300*/  WARPSYNC.ALL ;  /* 0x0000000000007948 */ /* 0x000fea0003800000 */
[----:B------:R-:W-:Y:S01]  /*0310*/  NOP ;  /* 0x0000000000007918 */ /* 0x000fe20000000000 */
.L_x_0:
[----:B------:R-:W2:Y:S08]  /*0320*/  S2UR UR9, SR_CgaCtaId ;  /* 0x00000000000979c3 */ /* 0x000eb00000008800 */
[----:B------:R-:W-:Y:S01]  /*0330*/  BAR.SYNC.DEFER_BLOCKING 0x0 ;  /* 0x0000000000007b1d */ /* 0x000fe20000010000 */
[----:B------:R-:W-:Y:S02]  /*0340*/  SHF.R.U32.HI R36, RZ, 0x5, R44 ;  /* 0x00000005ff247819 */ /* 0x000fe4000001162c */
[----:B------:R-:W-:-:S02]  /*0350*/  LOP3.LUT R13, R44, 0xe0, RZ, 0xc0, !PT ;  /* 0x000000e02c0d7812 */ /* 0x000fc400078ec0ff */
[----:B------:R-:W-:Y:S01]  /*0360*/  LOP3.LUT R42, R44, 0x1f, RZ, 0xc0, !PT ;  /* 0x0000001f2c2a7812 */ /* 0x000fe200078ec0ff */
[----:B------:R-:W3:Y:S01]  /*0370*/  LDCU.128 UR16, c[0x0][0x380] ;  /* 0x00007000ff1077ac */ /* 0x000ee20008000c00 */
[----:B------:R-:W-:Y:S01]  /*0380*/  SGXT.U32 R36, R36, 0x3 ;  /* 0x000000032424781a */ /* 0x000fe20000000000 */
[----:B------:R-:W4:Y:S01]  /*0390*/  LDC.64 R4, c[0x0][0x388] ;  /* 0x0000e200ff047b82 */ /* 0x000f220000000a00 */
[----:B------:R-:W-:Y:S01]  /*03a0*/  IMAD.SHL.U32 R41, R13, 0x4, RZ ;  /* 0x000000040d297824 */ /* 0x000fe200078e00ff */
[----:B------:R-:W-:Y:S01]  /*03b0*/  UMOV UR4, 0x400 ;  /* 0x0000040000047882 */ /* 0x000fe20000000000 */
[C---:B------:R-:W-:Y:S01]  /*03c0*/  LOP3.LUT R3, R36.reuse, 0x30, RZ, 0xfc, !PT ;  /* 0x0000003024037812 */ /* 0x040fe200078efcff */
[----:B------:R-:W1:Y:S01]  /*03d0*/  LDCU.64 UR12, c[0x0][0x358] ;  /* 0x00006b00ff0c77ac */ /* 0x000e620008000a00 */
[C---:B------:R-:W-:Y:S02]  /*03e0*/  LOP3.LUT R40, R36.reuse, 0x8, RZ, 0xfc, !PT ;  /* 0x0000000824287812 */ /* 0x040fe400078efcff */
[----:B-1----:R-:W-:-:S02]  /*03f0*/  LOP3.LUT R2, R36, 0x28, RZ, 0xfc, !PT ;  /* 0x0000002824027812 */ /* 0x002fc400078efcff */
[C---:B------:R-:W-:Y:S02]  /*0400*/  LOP3.LUT R39, R36.reuse, 0x10, RZ, 0xfc, !PT ;  /* 0x0000001024277812 */ /* 0x040fe400078efcff */
[C---:B------:R-:W-:Y:S02]  /*0410*/  LOP3.LUT R38, R36.reuse, 0x18, RZ, 0xfc, !PT ;  /* 0x0000001824267812 */ /* 0x040fe400078efcff */
[----:B------:R-:W-:Y:S01]  /*0420*/  LOP3.LUT R0, R36, 0x20, RZ, 0xfc, !PT ;  /* 0x0000002024007812 */ /* 0x000fe200078efcff */
[----:B--2---:R-:W-:Y:S01]  /*0430*/  ULEA UR10, UR9, UR4, 0x18 ;  /* 0x00000004090a7291 */ /* 0x004fe2000f8ec0ff */
[----:B---3--:R-:W-:Y:S02]  /*0440*/  IADD3 R10, P0, P2, R42, UR16, R13 ;  /* 0x000000102a0a7c10 */ /* 0x008fe4000fa1e00d */
[----:B------:R-:W-:Y:S02]  /*0450*/  LEA R9, P6, R40, UR16, 0x5 ;  /* 0x0000001028097c11 */ /* 0x000fe4000f8c28ff */
[----:B------:R-:W-:-:S02]  /*0460*/  IADD3.X R11, PT, PT, RZ, UR17, RZ, P0, P2 ;  /* 0x00000011ff0b7c10 */ /* 0x000fc400087e44ff */
[C---:B------:R-:W-:Y:S02]  /*0470*/  LEA R29, P0, R3.reuse, UR16, 0x5 ;  /* 0x00000010031d7c11 */ /* 0x040fe4000f8028ff */
[----:B------:R-:W1:Y:S01]  /*0480*/  LDS R34, [UR10] ;  /* 0x0000000aff227984 */ /* 0x000e620008000800 */
[----:B------:R-:W-:Y:S02]  /*0490*/  IADD3 R6, P3, P4, R42, UR18, R41 ;  /* 0x000000122a067c10 */ /* 0x000fe4000fc7e029 */
[----:B------:R-:W-:Y:S01]  /*04a0*/  LEA R25, P2, R2, UR16, 0x5 ;  /* 0x0000001002197c11 */ /* 0x000fe2000f8428ff */
[----:B------:R-:W-:Y:S01]  /*04b0*/  BAR.SYNC.DEFER_BLOCKING 0x0 ;  /* 0x0000000000007b1d */ /* 0x000fe20000010000 */
[----:B------:R-:W-:Y:S02]  /*04c0*/  LEA.HI.X R37, R3, UR17, RZ, 0x5, P0 ;  /* 0x0000001103257c11 */ /* 0x000fe400080f2cff */
[----:B------:R-:W-:Y:S02]  /*04d0*/  LEA R27, P5, R39, UR16, 0x5 ;  /* 0x00000010271b7c11 */ /* 0x000fe4000f8a28ff */
[----:B------:R-:W-:-:S02]  /*04e0*/  LEA.HI.X R12, R40, UR17, RZ, 0x5, P6 ;  /* 0x00000011280c7c11 */ /* 0x000fc4000b0f2cff */
[----:B------:R-:W-:Y:S02]  /*04f0*/  IADD3 R8, P0, PT, R42, R9, RZ ;  /* 0x000000092a087210 */ /* 0x000fe40007f1e0ff */
[----:B------:R-:W-:Y:S02]  /*0500*/  IADD3.X R7, PT, PT, RZ, UR19, RZ, P3, P4 ;  /* 0x00000013ff077c10 */ /* 0x000fe40009fe84ff */
[----:B------:R-:W-:Y:S02]  /*0510*/  LEA R31, P4, R38, UR16, 0x5 ;  /* 0x00000010261f7c11 */ /* 0x000fe4000f8828ff */
[----:B------:R-:W-:Y:S01]  /*0520*/  LEA.HI.X R20, R2, UR17, RZ, 0x5, P2 ;  /* 0x0000001102147c11 */ /* 0x000fe200090f2cff */
[----:B------:R-:W-:Y:S01]  /*0530*/  IMAD.X R9, RZ, RZ, R12, P0 ;  /* 0x000000ffff097224 */ /* 0x000fe200000e060c */
[----:B------:R-:W-:Y:S02]  /*0540*/  LEA.HI.X R18, R39, UR17, RZ, 0x5, P5 ;  /* 0x0000001127127c11 */ /* 0x000fe4000a8f2cff */
[----:B------:R-:W-:-:S02]  /*0550*/  IADD3 R26, P2, PT, R42, R27, RZ ;  /* 0x0000001b2a1a7210 */ /* 0x000fc40007f5e0ff */
[----:B------:R-:W-:Y:S02]  /*0560*/  LEA.HI.X R21, R38, UR17, RZ, 0x5, P4 ;  /* 0x0000001126157c11 */ /* 0x000fe4000a0f2cff */
[----:B------:R-:W-:Y:S01]  /*0570*/  IADD3 R30, P0, PT, R42, R31, RZ ;  /* 0x0000001f2a1e7210 */ /* 0x000fe20007f1e0ff */
[----:B------:R-:W-:Y:S01]  /*0580*/  IMAD.X R27, RZ, RZ, R18, P2 ;  /* 0x000000ffff1b7224 */ /* 0x000fe200010e0612 */
[----:B------:R-:W-:Y:S01]  /*0590*/  LOP3.LUT R36, R36, 0x38, RZ, 0xfc, !PT ;  /* 0x0000003824247812 */ /* 0x000fe200078efcff */
[----:B------:R-:W5:Y:S01]  /*05a0*/  LDG.E.U8 R15, desc[UR12][R6.64] ;  /* 0x0000000c060f7981 */ /* 0x000f62000c1e1100 */
[----:B------:R-:W-:Y:S01]  /*05b0*/  IADD3 R24, P2, PT, R42, R25, RZ ;  /* 0x000000192a187210 */ /* 0x000fe20007f5e0ff */
[----:B------:R-:W-:Y:S01]  /*05c0*/  IMAD.X R31, RZ, RZ, R21, P0 ;  /* 0x000000ffff1f7224 */ /* 0x000fe200000e0615 */
[----:B------:R-:W-:Y:S01]  /*05d0*/  LEA R23, P6, R36, UR16, 0x5 ;  /* 0x0000001024177c11 */ /* 0x000fe2000f8c28ff */
[----:B------:R-:W5:Y:S01]  /*05e0*/  LDG.E.U8 R14, desc[UR12][R6.64+0x20] ;  /* 0x0000200c060e7981 */ /* 0x000f62000c1e1100 */
[----:B------:R-:W-:Y:S01]  /*05f0*/  IADD3 R22, P0, PT, R42, R29, RZ ;  /* 0x0000001d2a167210 */ /* 0x000fe20007f1e0ff */
[----:B----4-:R-:W-:Y:S01]  /*0600*/  IMAD.WIDE.U32 R28, R40, 0x80, R4 ;  /* 0x00000080281c7825 */ /* 0x010fe200078e0004 */
[----:B------:R-:W-:Y:S01]  /*0610*/  LEA R33, P3, R0, UR16, 0x5 ;  /* 0x0000001000217c11 */ /* 0x000fe2000f8628ff */
[----:B------:R-:W5:Y:S01]  /*0620*/  LDG.E.U8 R12, desc[UR12][R6.64+0x40] ;  /* 0x0000400c060c7981 */ /* 0x000f62000c1e1100 */
[----:B------:R-:W-:Y:S01]  /*0630*/  LEA.HI.X R35, R36, UR17, RZ, 0x5, P6 ;  /* 0x0000001124237c11 */ /* 0x000fe2000b0f2cff */
[----:B------:R-:W-:Y:S01]  /*0640*/  IMAD.X R25, RZ, RZ, R20, P2 ;  /* 0x000000ffff197224 */ /* 0x000fe200010e0614 */
[----:B------:R-:W-:Y:S01]  /*0650*/  LEA.HI.X R19, R0, UR17, RZ, 0x5, P3 ;  /* 0x0000001100137c11 */ /* 0x000fe200098f2cff */
[----:B------:R2:W5:Y:S04]  /*0660*/  LDG.E.U8 R17, desc[UR12][R6.64+0x60] ;  /* 0x0000600c06117981 */ /* 0x000568000c1e1100 */
[----:B------:R3:W5:Y:S04]  /*0670*/  LDG.E.U8 R16, desc[UR12][R10.64] ;  /* 0x0000000c0a107981 */ /* 0x000768000c1e1100 */
[----:B------:R4:W5:Y:S01]  /*0680*/  LDG.E.U8 R18, desc[UR12][R8.64] ;  /* 0x0000000c08127981 */ /* 0x000962000c1e1100 */
[----:B--2---:R-:W-:Y:S01]  /*0690*/  IADD3 R6, P2, PT, R42, R23, RZ ;  /* 0x000000172a067210 */ /* 0x004fe20007f5e0ff */
[----:B------:R-:W-:-:S02]  /*06a0*/  IMAD.X R23, RZ, RZ, R37, P0 ;  /* 0x000000ffff177224 */ /* 0x000fc400000e0625 */
[----:B------:R-:W5:Y:S01]  /*06b0*/  LDG.E.U8 R24, desc[UR12][R24.64] ;  /* 0x0000000c18187981 */ /* 0x000f62000c1e1100 */
[----:B---3--:R-:W-:Y:S01]  /*06c0*/  IMAD.WIDE.U32 R10, R38, 0x80, R4 ;  /* 0x00000080260a7825 */ /* 0x008fe200078e0004 */
[----:B------:R-:W-:Y:S02]  /*06d0*/  SHF.R.U32.HI R43, RZ, 0x5, R44 ;  /* 0x00000005ff2b7819 */ /* 0x000fe4000001162c */
[----:B------:R-:W5:Y:S01]  /*06e0*/  LDG.E.U8 R21, desc[UR12][R30.64] ;  /* 0x0000000c1e157981 */ /* 0x000f62000c1e1100 */
[----:B----4-:R-:W-:Y:S01]  /*06f0*/  IMAD.WIDE.U32 R8, R39, 0x80, R4 ;  /* 0x0000008027087825 */ /* 0x010fe200078e0004 */
[C---:B------:R-:W-:Y:S02]  /*0700*/  IADD3 R4, P0, PT, R42.reuse, R28, RZ ;  /* 0x0000001c2a047210 */ /* 0x040fe40007f1e0ff */
[----:B------:R-:W5:Y:S01]  /*0710*/  LDG.E.U8 R22, desc[UR12][R22.64] ;  /* 0x0000000c16167981 */ /* 0x000f62000c1e1100 */
[C---:B------:R-:W-:Y:S01]  /*0720*/  IADD3 R32, P3, PT, R42.reuse, R33, RZ ;  /* 0x000000212a207210 */ /* 0x040fe20007f7e0ff */
[----:B------:R-:W-:Y:S01]  /*0730*/  IMAD.X R7, RZ, RZ, R35, P2 ;  /* 0x000000ffff077224 */ /* 0x000fe200010e0623 */
[C---:B------:R-:W-:Y:S01]  /*0740*/  IADD3 R10, P2, PT, R42.reuse, R10, RZ ;  /* 0x0000000a2a0a7210 */ /* 0x040fe20007f5e0ff */
[----:B------:R-:W-:Y:S01]  /*0750*/  IMAD.X R5, RZ, RZ, R29, P0 ;  /* 0x000000ffff057224 */ /* 0x000fe200000e061d */
[----:B------:R-:W-:Y:S01]  /*0760*/  IADD3 R8, P0, PT, R42, R8, RZ ;  /* 0x000000082a087210 */ /* 0x000fe20007f1e0ff */
[----:B------:R-:W-:Y:S01]  /*0770*/  IMAD.X R33, RZ, RZ, R19, P3 ;  /* 0x000000ffff217224 */ /* 0x000fe200018e0613 */
[----:B------:R-:W-:Y:S01]  /*0780*/  SHF.R.S32.HI R37, RZ, 0x7, R44 ;  /* 0x00000007ff257819 */ /* 0x000fe2000001142c */
[----:B------:R-:W5:Y:S01]  /*0790*/  LDG.E.U8 R19, desc[UR12][R26.64] ;  /* 0x0000000c1a137981 */ /* 0x000f62000c1e1100 */
[----:B------:R-:W-:-:S02]  /*07a0*/  IMAD.X R11, RZ, RZ, R11, P2 ;  /* 0x000000ffff0b7224 */ /* 0x000fc400010e060b */
[----:B------:R-:W-:Y:S01]  /*07b0*/  IMAD.X R9, RZ, RZ, R9, P0 ;  /* 0x000000ffff097224 */ /* 0x000fe200000e0609 */
[----:B------:R-:W5:Y:S04]  /*07c0*/  LDG.E.U8 R25, desc[UR12][R4.64] ;  /* 0x0000000c04197981 */ /* 0x000f68000c1e1100 */
[----:B------:R-:W5:Y:S04]  /*07d0*/  LDG.E.U8 R28, desc[UR12][R4.64+0x60] ;  /* 0x0000600c041c7981 */ /* 0x000f68000c1e1100 */
[----:B------:R-:W5:Y:S04]  /*07e0*/  LDG.E.U8 R26, desc[UR12][R4.64+0x20] ;  /* 0x0000200c041a7981 */ /* 0x000f68000c1e1100 */
[----:B------:R2:W5:Y:S01]  /*07f0*/  LDG.E.U8 R27, desc[UR12][R4.64+0x40] ;  /* 0x0000400c041b7981 */ /* 0x000562000c1e1100 */
[----:B------:R-:W-:-:S02]  /*0800*/  R2UR UR8, R43 ;  /* 0x000000002b0872ca */ /* 0x000fc400000e0000 */
[----:B-1----:R-:W-:Y:S01]  /*0810*/  R2UR UR11, R34 ;  /* 0x00000000220b72ca */ /* 0x002fe200000e0000 */
[----:B------:R1:W5:Y:S04]  /*0820*/  LDG.E.U8 R20, desc[UR12][R32.64] ;  /* 0x0000000c20147981 */ /* 0x000368000c1e1100 */
[----:B------:R1:W5:Y:S01]  /*0830*/  LDG.E.U8 R6, desc[UR12][R6.64] ;  /* 0x0000000c06067981 */ /* 0x000362000c1e1100 */
[----:B--2---:R-:W-:-:S03]  /*0840*/  SGXT R4, R37, 0x1 ;  /* 0x000000012504781a */ /* 0x004fc60000000200 */
[----:B------:R1:W5:Y:S01]  /*0850*/  LDG.E.U8 R23, desc[UR12][R8.64] ;  /* 0x0000000c08177981 */ /* 0x000362000c1e1100 */
[----:B------:R-:W-:-:S03]  /*0860*/  LOP3.LUT R5, R4, 0x90, RZ, 0xc0, !PT ;  /* 0x0000009004057812 */ /* 0x000fc600078ec0ff */
[----:B------:R1:W5:Y:S04]  /*0870*/  LDG.E.U8 R29, desc[UR12][R8.64+0x20] ;  /* 0x0000200c081d7981 */ /* 0x000368000c1e1100 */
[----:B------:R1:W5:Y:S01]  /*0880*/  LDG.E.U8 R30, desc[UR12][R8.64+0x40] ;  /* 0x0000400c081e7981 */ /* 0x000362000c1e1100 */
[----:B------:R-:W-:-:S03]  /*0890*/  LOP3.LUT R5, R5, 0x7f, R44, 0x78, !PT ;  /* 0x0000007f05057812 */ /* 0x000fc600078e782c */
[----:B------:R1:W5:Y:S04]  /*08a0*/  LDG.E.U8 R31, desc[UR12][R8.64+0x60] ;  /* 0x0000600c081f7981 */ /* 0x000368000c1e1100 */
[----:B------:R1:W5:Y:S04]  /*08b0*/  LDG.E.U8 R7, desc[UR12][R10.64] ;  /* 0x0000000c0a077981 */ /* 0x000368000c1e1100 */
[----:B------:R1:W5:Y:S04]  /*08c0*/  LDG.E.U8 R32, desc[UR12][R10.64+0x20] ;  /* 0x0000200c0a207981 */ /* 0x000368000c1e1100 */
[----:B------:R1:W5:Y:S04]  /*08d0*/  LDG.E.U8 R33, desc[UR12][R10.64+0x40] ;  /* 0x0000400c0a217981 */ /* 0x000368000c1e1100 */
[----:B------:R1:W5:Y:S01]  /*08e0*/  LDG.E.U8 R35, desc[UR12][R10.64+0x60] ;  /* 0x0000600c0a237981 */ /* 0x000362000c1e1100 */
[----:B------:R-:W-:Y:S05]  /*08f0*/  @P1 BRA `(.L_x_5) ;  /* 0x0000000000181947 */ /* 0x000fea0003800000 */
[----:B------:R-:W-:Y:S01]  /*0900*/  ELECT P0, URZ, PT ;  /* 0x0000000000ff782f */ /* 0x000fe20003800000 */
[----:B------:R-:W-:Y:S01]  /*0910*/  IMAD.MOV.U32 R4, RZ, RZ, 0x1 ;  /* 0x00000001ff047424 */ /* 0x000fe200078e00ff */
[----:B------:R-:W-:Y:S01]  /*0920*/  UMOV UR4, 0x40 ;  /* 0x0000004000047882 */ /* 0x000fe20000000000 */
[----:B------:R-:W-:Y:S01]  /*0930*/  UVIRTCOUNT.DEALLOC.SMPOOL 0x80 ;  /* 0x000000800000784c */ /* 0x000fe20000000000 */
[----:B------:R-:W-:-:S09]  /*0940*/  ULEA UR4, UR9, UR4, 0x18 ;  /* 0x0000000409047291 */ /* 0x000fd2000f8ec0ff */
[----:B------:R2:W-:Y:S03]  /*0950*/  @P0 STS.U8 [UR4], R4 ;  /* 0x00000004ff000988 */ /* 0x0005e60008000004 */
.L_x_5:
[----:B------:R-:W-:Y:S01]  /*0960*/  LOP3.LUT P2, RZ, R44, 0xff, RZ, 0xc0, !PT ;  /* 0x000000ff2cff7812 */ /* 0x000fe2000784c0ff */
[----:B------:R-:W-:Y:S01]  /*0970*/  UMOV UR4, 0x1 ;  /* 0x0000000100047882 */ /* 0x000fe20000000000 */
[----:B------:R-:W-:Y:S01]  /*0980*/  SHF.R.U32.HI R37, RZ, 0x1, R13 ;  /* 0x00000001ff257819 */ /* 0x000fe2000001160d */
[----:B-----5:R3:W-:Y:S01]  /*0990*/  STS.U8 [R5+UR10+0x1700], R6 ;  /* 0x0017000605007988 */ /* 0x0207e2000800000a */
[----:B--2---:R-:W-:-:S03]  /*09a0*/  LOP3.LUT R4, R41, 0x1f, R44, 0xf8, !PT ;  /* 0x0000001f29047812 */ /* 0x004fc600078ef82c */
[----:B------:R-:W-:Y:S01]  /*09b0*/  STS.U8 [R5+UR10+0x1100], R18 ;  /* 0x0011001205007988 */ /* 0x000fe2000800000a */
[----:B------:R-:W-:-:S03]  /*09c0*/  LOP3.LUT R4, R4, R37, RZ, 0x3c, !PT ;  /* 0x0000002504047212 */ /* 0x000fc600078e3cff */
[----:B------:R-:W-:Y:S01]  /*09d0*/  STS.U8 [R5+UR10+0x1200], R19 ;  /* 0x0012001305007988 */ /* 0x000fe2000800000a */
[C---:B-1----:R-:W-:Y:S01]  /*09e0*/  LOP3.LUT R9, R4.reuse, 0x20, RZ, 0x3c, !PT ;  /* 0x0000002004097812 */ /* 0x042fe200078e3cff */
[----:B------:R-:W-:Y:S01]  /*09f0*/  VOTEU.ALL UP0, P2 ;  /* 0x0000000000ff7886 */ /* 0x000fe20001000000 */
[C---:B------:R-:W-:Y:S01]  /*0a00*/  LOP3.LUT R8, R4.reuse, 0x40, RZ, 0x3c, !PT ;  /* 0x0000004004087812 */ /* 0x040fe200078e3cff */
[----:B------:R-:W-:Y:S01]  /*0a10*/  STS.U8 [R5+UR10+0x1300], R21 ;  /* 0x0013001505007988 */ /* 0x000fe2000800000a */
[----:B---3--:R-:W-:Y:S01]  /*0a20*/  LOP3.LUT R6, R4, 0x60, RZ, 0x3c, !PT ;  /* 0x0000006004067812 */ /* 0x008fe200078e3cff */
[----:B------:R-:W-:Y:S01]  /*0a30*/  VOTEU.ALL UP1, P2 ;  /* 0x0000000000ff7886 */ /* 0x000fe20001020000 */
[----:B------:R-:W-:-:S04]  /*0a40*/  @!UP0 UIADD3 UR4, UPT, UPT, -UR4, 0x100000, URZ ;  /* 0x0010000004048890 */ /* 0x000fc8000fffe1ff */
[----:B------:R-:W-:Y:S02]  /*0a50*/  @!UP0 USHF.L.U32 UR5, UR4, 0xb, URZ ;  /* 0x0000000b04058899 */ /* 0x000fe400080006ff */
[----:B------:R-:W-:Y:S01]  /*0a60*/  @!UP0 USHF.L.U32 UR4, UR4, 0x1, URZ ;  /* 0x0000000104048899 */ /* 0x000fe200080006ff */
[----:B------:R-:W-:Y:S01]  /*0a70*/  STS.U8 [R5+UR10+0x1400], R20 ;  /* 0x0014001405007988 */ /* 0x000fe2000800000a */
[----:B------:R-:W-:-:S03]  /*0a80*/  UISETP.NE.U32.AND UP0, UPT, UR8, URZ, UPT ;  /* 0x000000ff0800728c */ /* 0x000fc6000bf05070 */
[----:B------:R-:W-:Y:S04]  /*0a90*/  STS.U8 [R5+UR10+0x1500], R24 ;  /* 0x0015001805007988 */ /* 0x000fe8000800000a */
[----:B------:R-:W-:Y:S04]  /*0aa0*/  STS.U8 [R5+UR10+0x1600], R22 ;  /* 0x0016001605007988 */ /* 0x000fe8000800000a */
[----:B------:R-:W-:Y:S04]  /*0ab0*/  STS.U8 [R5+UR10+0x1000], R16 ;  /* 0x0010001005007988 */ /* 0x000fe8000800000a */
[----:B------:R-:W-:Y:S04]  /*0ac0*/  STS.U8 [R4+UR10], R15 ;  /* 0x0000000f04007988 */ /* 0x000fe8000800000a */
[----:B------:R-:W-:Y:S04]  /*0ad0*/  STS.U8 [R4+UR10+0x400], R25 ;  /* 0x0004001904007988 */ /* 0x000fe8000800000a */
[----:B------:R-:W-:Y:S04]  /*0ae0*/  STS.U8 [R4+UR10+0x800], R23 ;  /* 0x0008001704007988 */ /* 0x000fe8000800000a */
[----:B------:R1:W-:Y:S04]  /*0af0*/  STS.U8 [R4+UR10+0xc00], R7 ;  /* 0x000c000704007988 */ /* 0x0003e8000800000a */
[----:B------:R2:W-:Y:S04]  /*0b00*/  STS.U8 [R9+UR10], R14 ;  /* 0x0000000e09007988 */ /* 0x0005e8000800000a */
[----:B------:R2:W-:Y:S01]  /*0b10*/  STS.U8 [R9+UR10+0x400], R26 ;  /* 0x0004001a09007988 */ /* 0x0005e2000800000a */
[----:B-1----:R-:W-:-:S03]  /*0b20*/  LOP3.LUT R4, R44, 0xff, RZ, 0xc0, !PT ;  /* 0x000000ff2c047812 */ /* 0x002fc600078ec0ff */
[----:B------:R2:W-:Y:S04]  /*0b30*/  STS.U8 [R9+UR10+0x800], R29 ;  /* 0x0008001d09007988 */ /* 0x0005e8000800000a */
[----:B------:R2:W-:Y:S04]  /*0b40*/  STS.U8 [R9+UR10+0xc00], R32 ;  /* 0x000c002009007988 */ /* 0x0005e8000800000a */
[----:B------:R2:W-:Y:S04]  /*0b50*/  STS.U8 [R8+UR10], R12 ;  /* 0x0000000c08007988 */ /* 0x0005e8000800000a */
[----:B------:R2:W-:Y:S04]  /*0b60*/  STS.U8 [R8+UR10+0x400], R27 ;  /* 0x0004001b08007988 */ /* 0x0005e8000800000a */
[----:B------:R2:W-:Y:S04]  /*0b70*/  STS.U8 [R8+UR10+0x800], R30 ;  /* 0x0008001e08007988 */ /* 0x0005e8000800000a */
[----:B------:R2:W-:Y:S04]  /*0b80*/  STS.U8 [R8+UR10+0xc00], R33 ;  /* 0x000c002108007988 */ /* 0x0005e8000800000a */
[----:B------:R2:W-:Y:S04]  /*0b90*/  STS.U8 [R6+UR10], R17 ;  /* 0x0000001106007988 */ /* 0x0005e8000800000a */
[----:B------:R2:W-:Y:S04]  /*0ba0*/  STS.U8 [R6+UR10+0x400], R28 ;  /* 0x0004001c06007988 */ /* 0x0005e8000800000a */
[----:B------:R2:W-:Y:S04]  /*0bb0*/  STS.U8 [R6+UR10+0x800], R31 ;  /* 0x0008001f06007988 */ /* 0x0005e8000800000a */
[----:B------:R2:W-:Y:S01]  /*0bc0*/  STS.U8 [R6+UR10+0xc00], R35 ;  /* 0x000c002306007988 */ /* 0x0005e2000800000a */
[----:B------:R1:W-:Y:S06]  /*0bd0*/  MEMBAR.ALL.CTA ;  /* 0x0000000000007992 */ /* 0x0003ec0000008000 */
[----:B-1----:R-:W-:Y:S04]  /*0be0*/  FENCE.VIEW.ASYNC.S ;  /* 0x00000000000073c6 */ /* 0x002fe80000000000 */
[----:B------:R-:W1:Y:S02]  /*0bf0*/  FENCE.VIEW.ASYNC.S ;  /* 0x00000000000073c6 */ /* 0x000e640000000000 */
[----:B-1----:R2:W1:Y:S02]  /*0c00*/  @!UP1 SYNCS.EXCH.64 URZ, [UR10+0x1800], UR4 ;  /* 0x001800040aff95b2 */ /* 0x0024640008000100 */
[----:B-1----:R-:W-:Y:S06]  /*0c10*/  BAR.SYNC.DEFER_BLOCKING 0x0 ;  /* 0x0000000000007b1d */ /* 0x002fec0000010000 */
[----:B--2---:R-:W-:Y:S05]  /*0c20*/  BRA.U UP0, `(.L_x_6) ;  /* 0x00000001002c7547 */ /* 0x004fea000b800000 */
[----:B------:R-:W-:Y:S02]  /*0c30*/  UIADD3 UR4, UPT, UPT, UR10, 0x1000, URZ ;  /* 0x000010000a047890 */ /* 0x000fe4000fffe0ff */
[----:B------:R-:W-:Y:S02]  /*0c40*/  USHF.R.U32.HI UR6, URZ, 0x4, UR10 ;  /* 0x00000004ff067899 */ /* 0x000fe4000801160a */
[----:B------:R-:W-:Y:S02]  /*0c50*/  USHF.R.U32.HI UR4, URZ, 0x4, UR4 ;  /* 0x00000004ff047899 */ /* 0x000fe40008011604 */
[----:B------:R-:W-:Y:S02]  /*0c60*/  USGXT.U32 UR6, UR6, 0xe ;  /* 0x0000000e0606789a */ /* 0x000fe40008000000 */
[----:B------:R-:W-:Y:S01]  /*0c70*/  USGXT.U32 UR4, UR4, 0xe ;  /* 0x0000000e0404789a */ /* 0x000fe20008000000 */
[----:B------:R-:W-:Y:S01]  /*0c80*/  UMOV UR14, 0x0 ;  /* 0x00000000000e7882 */ /* 0x000fe20000000000 */
[----:B------:R-:W-:Y:S01]  /*0c90*/  UMOV UR15, 0x4210010 ;  /* 0x04210010000f7882 */ /* 0x000fe20000000000 */
[----:B------:R-:W-:Y:S01]  /*0ca0*/  UMOV UR7, 0x40004040 ;  /* 0x4000404000077882 */ /* 0x000fe20000000000 */
[----:B------:R-:W-:-:S05]  /*0cb0*/  UMOV UR5, 0xc0004010 ;  /* 0xc000401000057882 */ /* 0x000fca0000000000 */
[----:B------:R1:W-:Y:S01]  /*0cc0*/  UTCQMMA gdesc[UR4], gdesc[UR6], tmem[UR11], tmem[UR14], idesc[UR15], !UPT ;  /* 0x00ff0e06040075ea */ /* 0x0003e2000f80030b */
[----:B------:R-:W-:Y:S02]  /*0cd0*/  NOP ;  /* 0x0000000000007918 */ /* 0x000fe40000000000 */
.L_x_6:
[----:B------:R-:W-:Y:S02]  /*0ce0*/  ELECT P0, URZ, PT ;  /* 0x0000000000ff782f */ /* 0x000fe40003800000 */
[C---:B------:R-:W-:Y:S01]  /*0cf0*/  LOP3.LUT R43, R44.reuse, 0x7, RZ, 0xc0, !PT ;  /* 0x000000072c2b7812 */ /* 0x040fe200078ec0ff */
[----:B-1----:R-:W-:Y:S01]  /*0d00*/  UIADD3 UR4, UPT, UPT, UR10, 0x1800, URZ ;  /* 0x000018000a047890 */ /* 0x002fe2000fffe0ff */
[----:B------:R-:W-:Y:S01]  /*0d10*/  IMAD.SHL.U32 R5, R44, 0x8, RZ ;  /* 0x000000082c057824 */ /* 0x000fe200078e00ff */
[----:B------:R-:W-:Y:S01]  /*0d20*/  ISETP.LT.U32.AND P0, PT, R4, 0x20, P0 ;  /* 0x000000200400780c */ /* 0x000fe20000701070 */
[----:B------:R-:W-:Y:S01]  /*0d30*/  UMOV UR5, URZ ;  /* 0x000000ff00057c82 */ /* 0x000fe20008000000 */
[C---:B------:R-:W-:Y:S02]  /*0d40*/  IMAD.SHL.U32 R4, R44.reuse, 0x10, RZ ;  /* 0x000000102c047824 */ /* 0x040fe400078e00ff */
[----:B------:R-:W-:Y:S01]  /*0d50*/  IMAD.SHL.U32 R6, R44, 0x40, RZ ;  /* 0x000000402c067824 */ /* 0x000fe200078e00ff */
[----:B------:R-:W-:-:S02]  /*0d60*/  LOP3.LUT R5, R5, 0x300, RZ, 0xc0, !PT ;  /* 0x0000030005057812 */ /* 0x000fc400078ec0ff */
[----:B------:R-:W-:Y:S02]  /*0d70*/  LOP3.LUT R4, R4, 0x8f0, RZ, 0xc0, !PT ;  /* 0x000008f004047812 */ /* 0x000fe400078ec0ff */
[----:B------:R-:W-:-:S03]  /*0d80*/  LOP3.LUT R6, R6, 0x400, RZ, 0xc0, !PT ;  /* 0x0000040006067812 */ /* 0x000fc600078ec0ff */
[----:B------:R-:W-:Y:S01]  /*0d90*/  IMAD R4, R43, 0x1000, R4 ;  /* 0x000010002b047824 */ /* 0x000fe200078e0204 */
[----:B------:R-:W-:Y:S01]  /*0da0*/  VOTEU.ANY UP0, P0 ;  /* 0x0000000000ff7886 */ /* 0x000fe20000000100 */
[----:B------:R-:W-:-:S03]  /*0db0*/  VOTEU.ANY UP1, P0 ;  /* 0x0000000000ff7886 */ /* 0x000fc60000020100 */
[----:B------:R-:W-:Y:S01]  /*0dc0*/  IADD3 R45, PT, PT, R5, R4, R6 ;  /* 0x00000004052d7210 */ /* 0x000fe20007ffe006 */
[----:B------:R-:W-:Y:S01]  /*0dd0*/  @UP0 UMOV UR6, UR4 ;  /* 0x0000000400060c82 */ /* 0x000fe20008000000 */
[----:B------:R-:W-:Y:S01]  /*0de0*/  USHF.L.U32 UR4, UR8, 0x15, URZ ;  /* 0x0000001508047899 */ /* 0x000fe200080006ff */
[----:B------:R1:W-:Y:S01]  /*0df0*/  @UP1 UTCBAR [UR6], URZ ;  /* 0x000000ff060013e9 */ /* 0x0003e200080000ff */
[----:B------:R-:W-:Y:S01]  /*0e00*/  BAR.SYNC.DEFER_BLOCKING 0x0 ;  /* 0x0000000000007b1d */ /* 0x000fe20000010000 */
[----:B------:R-:W-:Y:S02]  /*0e10*/  USHF.L.U32 UR5, UR8, 0x4, URZ ;  /* 0x0000000408057899 */ /* 0x000fe400080006ff */
[----:B------:R-:W-:Y:S02]  /*0e20*/  ULOP3.LUT UR4, UR4, 0x600000, URZ, 0xc0, !UPT ;  /* 0x0060000004047892 */ /* 0x000fe4000f8ec0ff */
[----:B------:R-:W-:-:S04]  /*0e30*/  ULOP3.LUT UR5, UR5, 0x40, URZ, 0xc0, !UPT ;  /* 0x0000004005057892 */ /* 0x000fc8000f8ec0ff */
[----:B------:R-:W-:Y:S01]  /*0e40*/  UIADD3 UR4, UPT, UPT, UR5, UR4, UR11 ;  /* 0x0000000405047290 */ /* 0x000fe2000fffe00b */
[----:B------:R-:W2:Y:S02]  /*0e50*/  SYNCS.PHASECHK.TRANS64.TRYWAIT P0, [UR10+0x1800], RZ ;  /* 0x001800ffff0075a7 */ /* 0x000ea4000800110a */
[----:B-12---:R-:W-:Y:S09]  /*0e60*/  @!P0 BRA `(.L_x_7) ;  /* 0x0000000800408947 */ /* 0x006ff20003800000 */
.L_x_11:
[----:B------:R-:W-:Y:S01]  /*0e70*/  BAR.SYNC.DEFER_BLOCKING 0x0 ;  /* 0x0000000000007b1d */ /* 0x000fe20000010000 */
[----:B------:R-:W-:Y:S01]  /*0e80*/  IMAD.SHL.U32 R44, R44, 0x80, RZ ;  /* 0x000000802c2c7824 */ /* 0x000fe200078e00ff */
[C---:B------:R-:W-:Y:S01]  /*0e90*/  LOP3.LUT R46, R45.reuse, 0x10, RZ, 0x3c, !PT ;  /* 0x000000102d2e7812 */ /* 0x040fe200078e3cff */
[----:B------:R-:W-:Y:S01]  /*0ea0*/  IMAD.SHL.U32 R42, R42, 0x4, RZ ;  /* 0x000000042a2a7824 */ /* 0x000fe200078e00ff */
[----:B------:R-:W-:Y:S01]  /*0eb0*/  LOP3.LUT R48, R45, 0x40, RZ, 0x3c, !PT ;  /* 0x000000402d307812 */ /* 0x000fe200078e3cff */
[----:B------:R-:W-:Y:S01]  /*0ec0*/  IMAD.SHL.U32 R41, R41, 0x4, RZ ;  /* 0x0000000429297824 */ /* 0x000fe200078e00ff */
[----:B------:R-:W-:Y:S01]  /*0ed0*/  LOP3.LUT R44, R44, 0x7c00, RZ, 0xc0, !PT ;  /* 0x00007c002c2c7812 */ /* 0x000fe200078ec0ff */
[----:B------:R-:W-:Y:S01]  /*0ee0*/  LDTM.16dp32bit_t0_t15.x32 R4, tmem[UR4] ;  /* 0x00000004000479ee */ /* 0x000fe20008a80000 */
[----:B------:R-:W1:Y:S01]  /*0ef0*/  LDTM.16dp32bit_t16_t31.x32 R4, tmem[UR4+0x20] ;  /* 0x00002004000479ee */ /* 0x000e620008aa0000 */
[----:B------:R-:W-:Y:S01]  /*0f00*/  LOP3.LUT R49, R45, 0x50, RZ, 0x3c, !PT ;  /* 0x000000502d317812 */ /* 0x000fe200078e3cff */
[----:B------:R-:W2:Y:S01]  /*0f10*/  LDCU.64 UR4, c[0x0][0x390] ;  /* 0x00007200ff0477ac */ /* 0x000ea20008000a00 */
[----:B------:R-:W-:Y:S01]  /*0f20*/  IMAD R44, R43, 0x10, R44 ;  /* 0x000000102b2c7824 */ /* 0x000fe200078e022c */
[----:B------:R-:W-:-:S02]  /*0f30*/  LOP3.LUT R43, R45, 0x20, RZ, 0x3c, !PT ;  /* 0x000000202d2b7812 */ /* 0x000fc400078e3cff */
[C---:B------:R-:W-:Y:S02]  /*0f40*/  LOP3.LUT R50, R45.reuse, 0x60, RZ, 0x3c, !PT ;  /* 0x000000602d327812 */ /* 0x040fe400078e3cff */
[----:B------:R-:W-:Y:S02]  /*0f50*/  LOP3.LUT R37, R44, R37, RZ, 0x3c, !PT ;  /* 0x000000252c257212 */ /* 0x000fe400078e3cff */
[C---:B------:R-:W-:Y:S02]  /*0f60*/  LOP3.LUT R44, R45.reuse, 0x30, RZ, 0x3c, !PT ;  /* 0x000000302d2c7812 */ /* 0x040fe400078e3cff */
[----:B------:R-:W-:Y:S01]  /*0f70*/  LOP3.LUT R51, R45, 0x70, RZ, 0x3c, !PT ;  /* 0x000000702d337812 */ /* 0x000fe200078e3cff */
[----:B------:R-:W1:Y:S01]  /*0f80*/  @!P2 SYNCS.CCTL.IV [UR10+0x1800] ;  /* 0x00180000ff00a9b1 */ /* 0x000e62000800000a */
[----:B------:R-:W-:Y:S01]  /*0f90*/  NOP ;  /* 0x0000000000007918 */ /* 0x000fe20000000000 */
[----:B-1----:R-:W-:Y:S06]  /*0fa0*/  BAR.SYNC.DEFER_BLOCKING 0x0 ;  /* 0x0000000000007b1d */ /* 0x002fec0000010000 */
[----:B------:R-:W-:Y:S04]  /*0fb0*/  STS.128 [R45+UR10], R4 ;  /* 0x000000042d007988 */ /* 0x000fe80008000c0a */
[----:B------:R1:W-:Y:S04]  /*0fc0*/  STS.128 [R46+UR10], R8 ;  /* 0x000000082e007988 */ /* 0x0003e80008000c0a */
[----:B------:R-:W-:Y:S04]  /*0fd0*/  STS.128 [R43+UR10], R12 ;  /* 0x0000000c2b007988 */ /* 0x000fe80008000c0a */
[----:B------:R2:W-:Y:S04]  /*0fe0*/  STS.128 [R44+UR10], R16 ;  /* 0x000000102c007988 */ /* 0x0005e80008000c0a */
[----:B------:R-:W-:Y:S04]  /*0ff0*/  STS.128 [R48+UR10], R20 ;  /* 0x0000001430007988 */ /* 0x000fe80008000c0a */
[----:B------:R-:W-:Y:S01]  /*1000*/  STS.128 [R49+UR10], R24 ;  /* 0x0000001831007988 */ /* 0x000fe20008000c0a */
[----:B-1----:R-:W1:Y:S03]  /*1010*/  LDC.64 R46, c[0x0][0x390] ;  /* 0x0000e400ff2e7b82 */ /* 0x002e660000000a00 */
[----:B------:R-:W-:Y:S04]  /*1020*/  STS.128 [R50+UR10], R28 ;  /* 0x0000001c32007988 */ /* 0x000fe80008000c0a */
[----:B------:R3:W-:Y:S01]  /*1030*/  STS.128 [R51+UR10], R32 ;  /* 0x0000002033007988 */ /* 0x0007e20008000c0a */
[----:B------:R-:W-:Y:S01]  /*1040*/  BAR.SYNC.DEFER_BLOCKING 0x0 ;  /* 0x0000000000007b1d */ /* 0x000fe20000010000 */
[----:B--2---:R-:W-:-:S04]  /*1050*/  IADD3 R44, P0, P2, R42, UR4, R41 ;  /* 0x000000042a2c7c10 */ /* 0x004fc8000fa1e029 */
[----:B------:R-:W-:Y:S01]  /*1060*/  IADD3.X R45, PT, PT, RZ, UR5, RZ, P0, P2 ;  /* 0x00000005ff2d7c10 */ /* 0x000fe200087e44ff */
[----:B---3--:R-:W-:Y:S02]  /*1070*/  IMAD.SHL.U32 R32, R0, 0x80, RZ ;  /* 0x0000008000207824 */ /* 0x008fe400078e00ff */
[----:B-1----:R-:W-:-:S04]  /*1080*/  IMAD.WIDE.U32 R24, R39, 0x200, R46 ;  /* 0x0000020027187825 */ /* 0x002fc800078e002e */
[----:B------:R-:W-:-:S04]  /*1090*/  IMAD.WIDE.U32 R40, R40, 0x200, R46 ;  /* 0x0000020028287825 */ /* 0x000fc800078e002e */
[----:B------:R-:W-:Y:S01]  /*10a0*/  IMAD.WIDE.U32 R38, R38, 0x200, R46 ;  /* 0x0000020026267825 */ /* 0x000fe200078e002e */
[-C--:B------:R-:W-:Y:S01]  /*10b0*/  IADD3 R28, P0, PT, R40, R42.reuse, RZ ;  /* 0x0000002a281c7210 */ /* 0x080fe20007f1e0ff */
[----:B------:R-:W1:Y:S01]  /*10c0*/  LDSM.16.M88.4 R4, [R37+UR10] ;  /* 0x0000000a2504783b */ /* 0x000e620008000200 */
[----:B------:R-:W-:Y:S02]  /*10d0*/  LEA R47, P3, R2, UR4, 0x9 ;  /* 0x00000004022f7c11 */ /* 0x000fe4000f8648ff */
[-C--:B------:R-:W-:Y:S01]  /*10e0*/  IADD3 R38, P2, PT, R38, R42.reuse, RZ ;  /* 0x0000002a26267210 */ /* 0x080fe20007f5e0ff */
[----:B------:R-:W2:Y:S01]  /*10f0*/  LDSM.16.M88.4 R8, [R37+UR10+0x80] ;  /* 0x0000800a2508783b */ /* 0x000ea20008000200 */
[----:B------:R-:W-:Y:S01]  /*1100*/  IMAD.X R29, RZ, RZ, R41, P0 ;  /* 0x000000ffff1d7224 */ /* 0x000fe200000e0629 */
[----:B------:R-:W-:Y:S02]  /*1110*/  IADD3 R30, P0, PT, R24, R42, RZ ;  /* 0x0000002a181e7210 */ /* 0x000fe40007f1e0ff */
[----:B------:R-:W-:Y:S01]  /*1120*/  IMAD.X R39, RZ, RZ, R39, P2 ;  /* 0x000000ffff277224 */ /* 0x000fe200010e0627 */
[----:B------:R-:W-:Y:S01]  /*1130*/  LEA R33, P2, R0, UR4, 0x9 ;  /* 0x0000000400217c11 */ /* 0x000fe2000f8448ff */
[----:B------:R-:W-:Y:S01]  /*1140*/  IMAD.SHL.U32 R0, R2, 0x80, RZ ;  /* 0x0000008002007824 */ /* 0x000fe200078e00ff */
[----:B------:R-:W3:Y:S01]  /*1150*/  LDSM.16.M88.4 R12, [R37+UR10+0x100] ;  /* 0x0001000a250c783b */ /* 0x000ee20008000200 */
[----:B------:R-:W-:Y:S01]  /*1160*/  IMAD.X R31, RZ, RZ, R25, P0 ;  /* 0x000000ffff1f7224 */ /* 0x000fe200000e0619 */
[----:B------:R-:W-:-:S02]  /*1170*/  LEA R41, P0, R3, UR4, 0x9 ;  /* 0x0000000403297c11 */ /* 0x000fc4000f8048ff */
[----:B------:R-:W4:Y:S01]  /*1180*/  LDSM.16.M88.4 R16, [R37+UR10+0x180] ;  /* 0x0001800a2510783b */ /* 0x000f220008000200 */
[----:B------:R-:W-:-:S03]  /*1190*/  IADD3 R2, P4, PT, R42, R47, RZ ;  /* 0x0000002f2a027210 */ /* 0x000fc60007f9e0ff */
[----:B------:R-:W5:Y:S04]  /*11a0*/  LDSM.16.M88.4 R20, [R37+UR10+0x200] ;  /* 0x0002000a2514783b */ /* 0x000f680008000200 */
[----:B------:R-:W0:Y:S04]  /*11b0*/  LDSM.16.M88.4 R24, [R37+UR10+0x280] ;  /* 0x0002800a2518783b */ /* 0x000e280008000200 */
[----:B-1----:R-:W-:Y:S04]  /*11c0*/  STG.E desc[UR12][R44.64], R4 ;  /* 0x000000042c007986 */ /* 0x002fe8000c10190c */
[----:B------:R-:W-:Y:S04]  /*11d0*/  STG.E desc[UR12][R44.64+0x80], R5 ;  /* 0x000080052c007986 */ /* 0x000fe8000c10190c */
[----:B------:R-:W-:Y:S04]  /*11e0*/  STG.E desc[UR12][R44.64+0x100], R6 ;  /* 0x000100062c007986 */ /* 0x000fe8000c10190c */
[----:B------:R1:W-:Y:S04]  /*11f0*/  STG.E desc[UR12][R44.64+0x180], R7 ;  /* 0x000180072c007986 */ /* 0x0003e8000c10190c */
[----:B------:R-:W0:Y:S04]  /*1200*/  LDSM.16.M88.4 R4, [R37+UR10+0x300] ;  /* 0x0003000a2504783b */ /* 0x000e280008000200 */
[----:B--2---:R2:W-:Y:S01]  /*1210*/  STG.E desc[UR12][R28.64], R8 ;  /* 0x000000081c007986 */ /* 0x0045e2000c10190c */
[----:B-1----:R-:W-:Y:S01]  /*1220*/  LEA.HI.X R44, R0, UR5, RZ, 0x2, P3 ;  /* 0x00000005002c7c11 */ /* 0x002fe200098f14ff */
[----:B------:R-:W-:Y:S01]  /*1230*/  IMAD.SHL.U32 R0, R3, 0x80, RZ ;  /* 0x0000008003007824 */ /* 0x000fe200078e00ff */
[----:B------:R-:W-:Y:S01]  /*1240*/  LEA.HI.X R45, R32, UR5, RZ, 0x2, P2 ;  /* 0x00000005202d7c11 */ /* 0x000fe200090f14ff */
[----:B------:R1:W-:Y:S01]  /*1250*/  STG.E desc[UR12][R28.64+0x80], R9 ;  /* 0x000080091c007986 */ /* 0x0003e2000c10190c */
[----:B------:R-:W-:Y:S01]  /*1260*/  IADD3 R40, P3, PT, R42, R33, RZ ;  /* 0x000000212a287210 */ /* 0x000fe20007f7e0ff */
[----:B------:R-:W-:Y:S01]  /*1270*/  IMAD.X R3, RZ, RZ, R44, P4 ;  /* 0x000000ffff037224 */ /* 0x000fe200020e062c */
[C---:B------:R-:W-:Y:S01]  /*1280*/  LEA R43, P2, R36.reuse, UR4, 0x9 ;  /* 0x00000004242b7c11 */ /* 0x040fe2000f8448ff */
[----:B------:R-:W0:Y:S01]  /*1290*/  LDSM.16.M88.4 R32, [R37+UR10+0x380] ;  /* 0x0003800a2520783b */ /* 0x000e220008000200 */
[----:B------:R-:W-:Y:S01]  /*12a0*/  IMAD.SHL.U32 R36, R36, 0x80, RZ ;  /* 0x0000008024247824 */ /* 0x000fe200078e00ff */
[----:B--2---:R-:W-:Y:S01]  /*12b0*/  IADD3 R8, P5, PT, R42, R41, RZ ;  /* 0x000000292a087210 */ /* 0x004fe20007fbe0ff */
[----:B------:R-:W-:Y:S01]  /*12c0*/  IMAD.X R41, RZ, RZ, R45, P3 ;  /* 0x000000ffff297224 */ /* 0x000fe200018e062d */
[----:B------:R-:W-:Y:S01]  /*12d0*/  LEA.HI.X R0, R0, UR5, RZ, 0x2, P0 ;  /* 0x0000000500007c11 */ /* 0x000fe200080f14ff */
[----:B------:R2:W-:Y:S01]  /*12e0*/  STG.E desc[UR12][R28.64+0x100], R10 ;  /* 0x0001000a1c007986 */ /* 0x0005e2000c10190c */
[----:B------:R-:W-:-:S02]  /*12f0*/  IADD3 R42, P3, PT, R42, R43, RZ ;  /* 0x0000002b2a2a7210 */ /* 0x000fc40007f7e0ff */
[----:B------:R-:W-:Y:S01]  /*1300*/  LEA.HI.X R36, R36, UR5, RZ, 0x2, P2 ;  /* 0x0000000524247c11 */ /* 0x000fe200090f14ff */
[----:B------:R2:W-:Y:S01]  /*1310*/  STG.E desc[UR12][R28.64+0x180], R11 ;  /* 0x0001800b1c007986 */ /* 0x0005e2000c10190c */
[----:B-1----:R-:W-:-:S03]  /*1320*/  IMAD.X R9, RZ, RZ, R0, P5 ;  /* 0x000000ffff097224 */ /* 0x002fc600028e0600 */
[----:B---3--:R2:W-:Y:S01]  /*1330*/  STG.E desc[UR12][R30.64], R12 ;  /* 0x0000000c1e007986 */ /* 0x0085e2000c10190c */
[----:B------:R-:W-:-:S03]  /*1340*/  IMAD.X R43, RZ, RZ, R36, P3 ;  /* 0x000000ffff2b7224 */ /* 0x000fc600018e0624 */
[----:B------:R2:W-:Y:S04]  /*1350*/  STG.E desc[UR12][R30.64+0x80], R13 ;  /* 0x0000800d1e007986 */ /* 0x0005e8000c10190c */
[----:B------:R2:W-:Y:S04]  /*1360*/  STG.E desc[UR12][R30.64+0x100], R14 ;  /* 0x0001000e1e007986 */ /* 0x0005e8000c10190c */
[----:B------:R2:W-:Y:S04]  /*1370*/  STG.E desc[UR12][R30.64+0x180], R15 ;  /* 0x0001800f1e007986 */ /* 0x0005e8000c10190c */
[----:B----4-:R2:W-:Y:S04]  /*1380*/  STG.E desc[UR12][R38.64], R16 ;  /* 0x0000001026007986 */ /* 0x0105e8000c10190c */
[----:B------:R2:W-:Y:S04]  /*1390*/  STG.E desc[UR12][R38.64+0x80], R17 ;  /* 0x0000801126007986 */ /* 0x0005e8000c10190c */
[----:B------:R2:W-:Y:S04]  /*13a0*/  STG.E desc[UR12][R38.64+0x100], R18 ;  /* 0x0001001226007986 */ /* 0x0005e8000c10190c */
[----:B------:R2:W-:Y:S04]  /*13b0*/  STG.E desc[UR12][R38.64+0x180], R19 ;  /* 0x0001801326007986 */ /* 0x0005e8000c10190c */
[----:B-----5:R2:W-:Y:S04]  /*13c0*/  STG.E desc[UR12][R40.64], R20 ;  /* 0x0000001428007986 */ /* 0x0205e8000c10190c */
[----:B------:R2:W-:Y:S04]  /*13d0*/  STG.E desc[UR12][R40.64+0x80], R21 ;  /* 0x0000801528007986 */ /* 0x0005e8000c10190c */
[----:B------:R2:W-:Y:S04]  /*13e0*/  STG.E desc[UR12][R40.64+0x100], R22 ;  /* 0x0001001628007986 */ /* 0x0005e8000c10190c */
[----:B------:R2:W-:Y:S04]  /*13f0*/  STG.E desc[UR12][R40.64+0x180], R23 ;  /* 0x0001801728007986 */ /* 0x0005e8000c10190c */
[----:B0-----:R2:W-:Y:S04]  /*1400*/  STG.E desc[UR12][R2.64], R24 ;  /* 0x0000001802007986 */ /* 0x0015e8000c10190c */
[----:B------:R2:W-:Y:S04]  /*1410*/  STG.E desc[UR12][R2.64+0x80], R25 ;  /* 0x0000801902007986 */ /* 0x0005e8000c10190c */
        /* <DEDUP_REMOVED lines=9> */
[----:B------:R2:W-:Y:S01]  /*14b0*/  STG.E desc[UR12][R42.64+0x180], R35 ;  /* 0x000180232a007986 */ /* 0x0005e2000c10190c */
[----:B------:R-:W-:Y:S06]  /*14c0*/  BAR.SYNC.DEFER_BLOCKING 0x0 ;  /* 0x0000000000007b1d */ /* 0x000fec0000010000 */
[----:B------:R-:W-:Y:S05]  /*14d0*/  @P1 BRA `(.L_x_8) ;  /* 0x00000000009c1947 */ /* 0x000fea0003800000 */
[----:B------:R-:W-:Y:S01]  /*14e0*/  NOP ;  /* 0x0000000000007918 */ /* 0x000fe20000000000 */
[----:B------:R-:W-:Y:S01]  /*14f0*/  UMOV UR4, 0x50 ;  /* 0x0000005000047882 */ /* 0x000fe20000000000 */
[----:B------:R-:W-:Y:S01]  /*1500*/  IMAD.U32 R0, RZ, RZ, UR11 ;  /* 0x0000000bff007e24 */ /* 0x000fe2000f8e00ff */
[----:B------:R-:W-:Y:S01]  /*1510*/  ULEA UR9, UR9, UR4, 0x18 ;  /* 0x0000000409097291 */ /* 0x000fe2000f8ec0ff */
[----:B--2---:R-:W-:Y:S02]  /*1520*/  IMAD.MOV.U32 R3, RZ, RZ, 0xf ;  /* 0x0000000fff037424 */ /* 0x004fe400078e00ff */
[----:B------:R-:W-:Y:S01]  /*1530*/  IMAD.MOV.U32 R7, RZ, RZ, 0x1 ;  /* 0x00000001ff077424 */ /* 0x000fe200078e00ff */
[----:B------:R-:W-:-:S04]  /*1540*/  LOP3.LUT R0, R0, 0xffff, RZ, 0xc0, !PT ;  /* 0x0000ffff00007812 */ /* 0x000fc800078ec0ff */
[----:B------:R-:W-:Y:S01]  /*1550*/  SHF.R.U32.HI R0, RZ, 0x5, R0 ;  /* 0x00000005ff007819 */ /* 0x000fe20000011600 */
[----:B------:R-:W0:Y:S04]  /*1560*/  LDS R5, [UR9] ;  /* 0x00000009ff057984 */ /* 0x000e280008000800 */
[----:B------:R-:W-:Y:S01]  /*1570*/  VIADD R2, R0, 0x10 ;  /* 0x0000001000027836 */ /* 0x000fe20000000000 */
[----:B------:R-:W-:-:S04]  /*1580*/  SHF.L.U32 R0, R3, R0, RZ ;  /* 0x0000000003007219 */ /* 0x000fc800000006ff */
[----:B------:R-:W-:-:S04]  /*1590*/  SHF.L.U32 R3, R7, R2, RZ ;  /* 0x0000000207037219 */ /* 0x000fc800000006ff */
[----:B------:R-:W-:-:S04]  /*15a0*/  LOP3.LUT R0, R3, R0, RZ, 0xfc, !PT ;  /* 0x0000000003007212 */ /* 0x000fc800078efcff */
[C---:B------:R-:W-:Y:S02]  /*15b0*/  LOP3.LUT R2, R0.reuse, 0xffff, RZ, 0xc0, !PT ;  /* 0x0000ffff00027812 */ /* 0x040fe400078ec0ff */
[----:B0-----:R-:W-:-:S04]  /*15c0*/  LOP3.LUT R3, R0, 0xffff, R5, 0x80, !PT ;  /* 0x0000ffff00037812 */ /* 0x001fc800078e8005 */
[----:B------:R-:W-:-:S13]  /*15d0*/  ISETP.NE.AND P0, PT, R3, R2, PT ;  /* 0x000000020300720c */ /* 0x000fda0003f05270 */
[----:B------:R-:W-:Y:S05]  /*15e0*/  @P0 BRA `(.L_x_9) ;  /* 0x0000000000500947 */ /* 0x000fea0003800000 */
[----:B------:R-:W-:Y:S02]  /*15f0*/  SHF.R.U32.HI R5, RZ, 0x10, R5 ;  /* 0x00000010ff057819 */ /* 0x000fe40000011605 */
[----:B------:R-:W-:-:S04]  /*1600*/  SHF.R.U32.HI R2, RZ, 0x10, R0 ;  /* 0x00000010ff027819 */ /* 0x000fc80000011600 */
[----:B------:R-:W-:-:S04]  /*1610*/  LOP3.LUT R5, R5, R2, RZ, 0xc0, !PT ;  /* 0x0000000205057212 */ /* 0x000fc800078ec0ff */
[----:B------:R-:W-:-:S13]  /*1620*/  ISETP.NE.AND P0, PT, R5, R2, PT ;  /* 0x000000020500720c */ /* 0x000fda0003f05270 */
[----:B------:R-:W-:Y:S05]  /*1630*/  @P0 BRA `(.L_x_10) ;  /* 0x0000000000300947 */ /* 0x000fea0003800000 */
[----:B------:R-:W-:Y:S01]  /*1640*/  R2UR UR4, R0 ;  /* 0x00000000000472ca */ /* 0x000fe200000e0000 */
[----:B------:R-:W-:Y:S01]  /*1650*/  VOTEU.ANY UR5, UPT, PT ;  /* 0x0000000000057886 */ /* 0x000fe200038e0100 */
[----:B------:R-:W0:Y:S01]  /*1660*/  S2R R0, SR_LANEID ;  /* 0x0000000000007919 */ /* 0x000e220000000000 */
[----:B------:R-:W-:-:S10]  /*1670*/  UFLO.U32 UR5, UR5 ;  /* 0x00000005000572bd */ /* 0x000fd400080e0000 */
[----:B------:R-:W-:-:S06]  /*1680*/  ULOP3.LUT UR4, URZ, UR4, URZ, 0x33, !UPT ;  /* 0x00000004ff047292 */ /* 0x000fcc000f8e33ff */
[----:B------:R-:W-:-:S04]  /*1690*/  IMAD.U32 R2, RZ, RZ, UR4 ;  /* 0x00000004ff027e24 */ /* 0x000fc8000f8e00ff */
[----:B------:R-:W1:Y:S02]  /*16a0*/  REDUX UR6, R2 ;  /* 0x00000000020673c4 */ /* 0x000e640000000000 */
[----:B------:R3:W-:Y:S01]  /*16b0*/  UTCATOMSWS.AND URZ, UR4 ;  /* 0x0000000400ff79e3 */ /* 0x0007e20008000000 */
[----:B0-----:R-:W-:Y:S01]  /*16c0*/  ISETP.EQ.U32.AND P0, PT, R0, UR5, PT ;  /* 0x0000000500007c0c */ /* 0x001fe2000bf02070 */
[----:B-1----:R-:W-:-:S12]  /*16d0*/  IMAD.U32 R0, RZ, RZ, UR6 ;  /* 0x00000006ff007e24 */ /* 0x002fd8000f8e00ff */
[----:B------:R3:W-:Y:S01]  /*16e0*/  @P0 ATOMS.AND RZ, [UR9], R0 ;  /* 0x00000000ffff098c */ /* 0x0007e2000a800009 */
[----:B------:R-:W-:Y:S05]  /*16f0*/  BRA `(.L_x_8) ;  /* 0x0000000000147947 */ /* 0x000fea0003800000 */
.L_x_10:
[----:B------:R-:W-:-:S07]  /*1700*/  MOV R2, 0x1720 ;  /* 0x0000172000027802 */ /* 0x000fce0000000f00 */
[----:B------:R-:W-:Y:S05]  /*1710*/  CALL.REL.NOINC `($__internal_0_$__cuda_sm10x_tcgen05_guardrail_trap_col_being_dealloced_not_returned_by_alloc) ;  /* 0x0000000000207944 */ /* 0x000fea0003c00000 */
[----:B------:R-:W-:Y:S05]  /*1720*/  BRA `(.L_x_8) ;  /* 0x0000000000087947 */ /* 0x000fea0003800000 */
.L_x_9:
[----:B------:R-:W-:-:S07]  /*1730*/  MOV R2, 0x1750 ;  /* 0x0000175000027802 */ /* 0x000fce0000000f00 */
[----:B------:R-:W-:Y:S05]  /*1740*/  CALL.REL.NOINC `($__internal_2_$__cuda_sm10x_tcgen05_guardrail_trap_unallocated_columns_being_dealloced) ;  /* 0x00000000002c7944 */ /* 0x000fea0003c00000 */
.L_x_8:
[----:B------:R-:W-:Y:S01]  /*1750*/  NOP ;  /* 0x0000000000007918 */ /* 0x000fe20000000000 */
[----:B---3--:R-:W-:Y:S05]  /*1760*/  EXIT ;  /* 0x000000000000794d */ /* 0x008fea0003800000 */
.L_x_7:
[----:B------:R-:W1:Y:S02]  /*1770*/  SYNCS.PHASECHK.TRANS64.TRYWAIT P0, [UR10+0x1800], RZ ;  /* 0x001800ffff0075a7 */ /* 0x000e64000800110a */
[----:B-1----:R-:W-:Y:S05]  /*1780*/  @!P0 BRA `(.L_x_7) ;  /* 0xfffffffc00f88947 */ /* 0x002fea000383ffff */
[----:B------:R-:W-:Y:S05]  /*1790*/  BRA `(.L_x_11) ;  /* 0xfffffff400b47947 */ /* 0x000fea000383ffff */
        .weak           $__internal_0_$__cuda_sm10x_tcgen05_guardrail_trap_col_being_dealloced_not_returned_by_alloc
        .type           $__internal_0_$__cuda_sm10x_tcgen05_guardrail_trap_col_being_dealloced_not_returned_by_alloc,@function
        .size           $__internal_0_$__cuda_sm10x_tcgen05_guardrail_trap_col_being_dealloced_not_returned_by_alloc,($__internal_1_$__cuda_sm10x_tcgen05_guardrail_trap_phase_invalid_during_alloc - $__internal_0_$__cuda_sm10x_tcgen05_guardrail_trap_col_being_dealloced_not_returned_by_alloc)
$__internal_0_$__cuda_sm10x_tcgen05_guardrail_trap_col_being_dealloced_not_returned_by_alloc:
[----:B------:R-:W-:Y:S05]  /*17a0*/  BPT.TRAP 0x1 ;  /* 0x000000040000795c */ /* 0x000fea0000300000 */
[----:B------:R-:W-:-:S04]  /*17b0*/  IMAD.MOV.U32 R3, RZ, RZ, 0x0 ;  /* 0x00000000ff037424 */ /* 0x000fc800078e00ff */
[----:B------:R-:W-:Y:S05]  /*17c0*/  RET.REL.NODEC R2 `(gluon_mma) ;  /* 0xffffffe8020c7950 */ /* 0x000fea0003c3ffff */
        .weak           $__internal_1_$__cuda_sm10x_tcgen05_guardrail_trap_phase_invalid_during_alloc
        .type           $__internal_1_$__cuda_sm10x_tcgen05_guardrail_trap_phase_invalid_during_alloc,@function
        .size           $__internal_1_$__cuda_sm10x_tcgen05_guardrail_trap_phase_invalid_during_alloc,($__internal_2_$__cuda_sm10x_tcgen05_guardrail_trap_unallocated_columns_being_dealloced - $__internal_1_$__cuda_sm10x_tcgen05_guardrail_trap_phase_invalid_during_alloc)
$__internal_1_$__cuda_sm10x_tcgen05_guardrail_trap_phase_invalid_during_alloc:
[----:B------:R-:W-:Y:S05]  /*17d0*/  BPT.TRAP 0x1 ;  /* 0x000000040000795c */ /* 0x000fea0000300000 */
[----:B------:R-:W-:-:S04]  /*17e0*/  IMAD.MOV.U32 R3, RZ, RZ, 0x0 ;  /* 0x00000000ff037424 */ /* 0x000fc800078e00ff */
[----:B------:R-:W-:Y:S05]  /*17f0*/  RET.REL.NODEC R2 `(gluon_mma) ;  /* 0xffffffe802007950 */ /* 0x000fea0003c3ffff */
        .weak           $__internal_2_$__cuda_sm10x_tcgen05_guardrail_trap_unallocated_columns_being_dealloced
        .type           $__internal_2_$__cuda_sm10x_tcgen05_guardrail_trap_unallocated_columns_being_dealloced,@function
        .size           $__internal_2_$__cuda_sm10x_tcgen05_guardrail_trap_unallocated_columns_being_dealloced,(.L_x_15 - $__internal_2_$__cuda_sm10x_tcgen05_guardrail_trap_unallocated_columns_being_dealloced)
$__internal_2_$__cuda_sm10x_tcgen05_guardrail_trap_unallocated_columns_being_dealloced:
[----:B------:R-:W-:Y:S05]  /*1800*/  BPT.TRAP 0x1 ;  /* 0x000000040000795c */ /* 0x000fea0000300000 */
[----:B------:R-:W-:-:S04]  /*1810*/  IMAD.MOV.U32 R3, RZ, RZ, 0x0 ;  /* 0x00000000ff037424 */ /* 0x000fc800078e00ff */
[----:B------:R-:W-:Y:S05]  /*1820*/  RET.REL.NODEC R2 `(gluon_mma) ;  /* 0xffffffe402f47950 */ /* 0x000fea0003c3ffff */
.L_x_12:
[----:B------:R-:W-:-:S00]  /*1830*/  BRA `(.L_x_12) ;  /* 0xfffffffc00fc7947 */ /* 0x000fc0000383ffff */
[----:B------:R-:W-:-:S00]  /*1840*/  NOP ;  /* 0x0000000000007918 */ /* 0x000fc00000000000 */
        /* <DEDUP_REMOVED lines=11> */
.L_x_15:


//--------------------- .nv.shared.gluon_mma      --------------------------
	.section	.nv.shared.gluon_mma,"aw",@nobits
	.sectionflags	@""
	.align	16
	.zero		1024


//--------------------- .nv.shared.reserved.0     --------------------------
	.section	.nv.shared.reserved.0,"aw",@nobits
	.align	8
	.weak		__nv_reservedSMEM_offset_0_alias
	.size		__nv_reservedSMEM_offset_0_alias, 0, 64
	.other		__nv_reservedSMEM_offset_0_alias,@"STO_CUDA_RESERVED_SHARED STV_DEFAULT"
__nv_reservedSMEM_offset_0_alias:
	.zero		0
.nv.shared.reserved.0:
	.zero		64
	.weak		__nv_reservedSMEM_allocation_phase
	.type		__nv_reservedSMEM_allocation_phase,@object
	.size		__nv_reservedSMEM_allocation_phase,(.L_0 - __nv_reservedSMEM_allocation_phase)
__nv_reservedSMEM_allocation_phase:
	.zero		1
.L_0:
	.zero		7
	.weak		__nv_reservedSMEM_devtool_atexit_pc
	.type		__nv_reservedSMEM_devtool_atexit_pc,@object
	.size		__nv_reservedSMEM_devtool_atexit_pc,(__nv_reservedSMEM_allocation_mask - __nv_reservedSMEM_devtool_atexit_pc)
__nv_reservedSMEM_devtool_atexit_pc:
	.zero		8
	.weak		__nv_reservedSMEM_allocation_mask
	.type		__nv_reservedSMEM_allocation_mask,@object
	.size		__nv_reservedSMEM_allocation_mask,(.L_2 - __nv_reservedSMEM_allocation_mask)
__nv_reservedSMEM_allocation_mask:
	.zero		4
.L_2:


//--------------------- .nv.constant0.gluon_mma   --------------------------
	.section	.nv.constant0.gluon_mma,"a",@progbits
	.sectionflags	@""
	.align	4
.nv.constant0.gluon_mma:
	.zero		936


//--------------------- SYMBOLS --------------------------

	.type		.nv.reservedSmem.offset0,@object
	.size		.nv.reservedSmem.offset0,0x4
	.type		.nv.reservedSmem.cap,@object
	.size		.nv.reservedSmem.cap,0x4
